//
// Generated by NVIDIA NVVM Compiler
//
// Compiler Build ID: CL-36424714
// Cuda compilation tools, release 13.0, V13.0.88
// Based on NVVM 20.0.0
//

.version 9.0
.target sm_100
.address_size 64

	// .globl	_Z4avg3PiS_

.visible .entry _Z4avg3PiS_(
	.param .u64 .ptr .align 1 _Z4avg3PiS__param_0,
	.param .u64 .ptr .align 1 _Z4avg3PiS__param_1
)
{
	.reg .pred 	%p<3>;
	.reg .b32 	%r<18>;
	.reg .b64 	%rd<8>;

	ld.param.u64 	%rd3, [_Z4avg3PiS__param_0];
	ld.param.u64 	%rd4, [_Z4avg3PiS__param_1];
	mov.u32 	%r6, %tid.x;
	mov.u32 	%r7, %ctaid.x;
	mov.u32 	%r1, %ntid.x;
	mad.lo.s32 	%r17, %r7, %r1, %r6;
	setp.gt.s32 	%p1, %r17, 7;
	@%p1 bra 	$L__BB0_3;
	mov.u32 	%r8, %nctaid.x;
	mul.lo.s32 	%r3, %r8, %r1;
	cvta.to.global.u64 	%rd1, %rd3;
	cvta.to.global.u64 	%rd2, %rd4;
$L__BB0_2:
	mul.wide.s32 	%rd5, %r17, 4;
	add.s64 	%rd6, %rd1, %rd5;
	ld.global.u32 	%r9, [%rd6];
	ld.global.u32 	%r10, [%rd6+4];
	add.s32 	%r11, %r10, %r9;
	ld.global.u32 	%r12, [%rd6+8];
	add.s32 	%r13, %r11, %r12;
	mul.hi.s32 	%r14, %r13, 1431655766;
	shr.u32 	%r15, %r14, 31;
	add.s32 	%r16, %r14, %r15;
	add.s64 	%rd7, %rd2, %rd5;
	st.global.u32 	[%rd7], %r16;
	add.s32 	%r17, %r17, %r3;
	setp.lt.s32 	%p2, %r17, 8;
	@%p2 bra 	$L__BB0_2;
$L__BB0_3:
	ret;

}


// ===== COMPILED SASS (sm_100) =====

	.target	sm_100

	.elftype	@"ET_EXEC"


//--------------------- .note.nv.tkinfo           --------------------------
	.section	.note.nv.tkinfo,"",@"SHT_NOTE"
	.sectionflags	@"SHF_NOTE_NV_TKINFO"
	.tkinfo
        /*0018*/ 	.word	0x00000002
        /*0030*/ 	.string	""
        /*0030*/ 	.string	"ptxas"
        /*0030*/ 	.string	"Cuda compilation tools, release 13.0, V13.0.88"
        /*0030*/ 	.string	"Build cuda_13.0.r13.0/compiler.36424714_0"
        /*0030*/ 	.string	"-arch sm_100 -m 64 "



//--------------------- .note.nv.cuinfo           --------------------------
	.section	.note.nv.cuinfo,"",@"SHT_NOTE"
	.sectionflags	@"SHF_NOTE_NV_CUINFO"
        /*0018*/ 	.short	0x0002
        /*001a*/ 	.short	0x0064
        /*001c*/ 	.short	0x0082
	.zero		2


//--------------------- .nv.info                  --------------------------
	.section	.nv.info,"",@"SHT_CUDA_INFO"
	.align	4


	//----- nvinfo : EIATTR_REGCOUNT
	.align		4
        /*0000*/ 	.byte	0x04, 0x2f
        /*0002*/ 	.short	(.L_1 - .L_0)
	.align		4
.L_0:
        /*0004*/ 	.word	index@(_Z4avg3PiS_)
        /*0008*/ 	.word	0x0000000c


	//----- nvinfo : EIATTR_FRAME_SIZE
	.align		4
.L_1:
        /*000c*/ 	.byte	0x04, 0x11
        /*000e*/ 	.short	(.L_3 - .L_2)
	.align		4
.L_2:
        /*0010*/ 	.word	index@(_Z4avg3PiS_)
        /*0014*/ 	.word	0x00000000


	//----- nvinfo : EIATTR_MIN_STACK_SIZE
	.align		4
.L_3:
        /*0018*/ 	.byte	0x04, 0x12
        /*001a*/ 	.short	(.L_5 - .L_4)
	.align		4
.L_4:
        /*001c*/ 	.word	index@(_Z4avg3PiS_)
        /*0020*/ 	.word	0x00000000
.L_5:


//--------------------- .nv.compat                --------------------------
	.section	.nv.compat,"",@"SHT_CUDA_COMPAT_INFO"
	.align	4
        /*0000*/ 	.byte	0x02, 0x09, 0x00, 0x00, 0x02, 0x02, 0x01, 0x00, 0x02, 0x05, 0x05, 0x00, 0x03, 0x07, 0x01, 0x01
        /*0010*/ 	.byte	0x02, 0x03, 0x00, 0x00, 0x02, 0x06, 0x01, 0x00, 0x04, 0x0b, 0x08, 0x00, 0x09, 0x00, 0x00, 0x00
        /*0020*/ 	.byte	0x00, 0x00, 0x00, 0x00


//--------------------- .nv.info._Z4avg3PiS_      --------------------------
	.section	.nv.info._Z4avg3PiS_,"",@"SHT_CUDA_INFO"
	.sectionflags	@""
	.align	4


	//----- nvinfo : EIATTR_CUDA_API_VERSION
	.align		4
        /*0000*/ 	.byte	0x04, 0x37
        /*0002*/ 	.short	(.L_7 - .L_6)
.L_6:
        /*0004*/ 	.word	0x00000082


	//----- nvinfo : EIATTR_KPARAM_INFO
	.align		4
.L_7:
        /*0008*/ 	.byte	0x04, 0x17
        /*000a*/ 	.short	(.L_9 - .L_8)
.L_8:
        /*000c*/ 	.word	0x00000000
        /*0010*/ 	.short	0x0001
        /*0012*/ 	.short	0x0008
        /*0014*/ 	.byte	0x00, 0xf5, 0x21, 0x00


	//----- nvinfo : EIATTR_KPARAM_INFO
	.align		4
.L_9:
        /*0018*/ 	.byte	0x04, 0x17
        /*001a*/ 	.short	(.L_11 - .L_10)
.L_10:
        /*001c*/ 	.word	0x00000000
        /*0020*/ 	.short	0x0000
        /*0022*/ 	.short	0x0000
        /*0024*/ 	.byte	0x00, 0xf5, 0x21, 0x00


	//----- nvinfo : EIATTR_SPARSE_MMA_MASK
	.align		4
.L_11:
        /*0028*/ 	.byte	0x03, 0x50
        /*002a*/ 	.short	0x0000


	//----- nvinfo : EIATTR_MAXREG_COUNT
	.align		4
        /*002c*/ 	.byte	0x03, 0x1b
        /*002e*/ 	.short	0x00ff


	//----- nvinfo : EIATTR_MERCURY_ISA_VERSION
	.align		4
        /*0030*/ 	.byte	0x03, 0x5f
        /*0032*/ 	.short	0x0101


	//----- nvinfo : EIATTR_VRC_CTA_INIT_COUNT
	.align		4
        /*0034*/ 	.byte	0x02, 0x4a
	.zero		1
	.zero		1


	//----- nvinfo : EIATTR_EXIT_INSTR_OFFSETS
	.align		4
        /*0038*/ 	.byte	0x04, 0x1c
        /*003a*/ 	.short	(.L_13 - .L_12)


	//   ....[0]....
.L_12:
        /*003c*/ 	.word	0x00000060


	//   ....[1]....
        /*0040*/ 	.word	0x00000180


	//----- nvinfo : EIATTR_CRS_STACK_SIZE
	.align		4
.L_13:
        /*0044*/ 	.byte	0x04, 0x1e
        /*0046*/ 	.short	(.L_15 - .L_14)
.L_14:
        /*0048*/ 	.word	0x00000000


	//----- nvinfo : EIATTR_CBANK_PARAM_SIZE
	.align		4
.L_15:
        /*004c*/ 	.byte	0x03, 0x19
        /*004e*/ 	.short	0x0010


	//----- nvinfo : EIATTR_PARAM_CBANK
	.align		4
        /*0050*/ 	.byte	0x04, 0x0a
        /*0052*/ 	.short	(.L_17 - .L_16)
	.align		4
.L_16:
        /*0054*/ 	.word	index@(.nv.constant0._Z4avg3PiS_)
        /*0058*/ 	.short	0x0380
        /*005a*/ 	.short	0x0010


	//----- nvinfo : EIATTR_SW_WAR
	.align		4
.L_17:
        /*005c*/ 	.byte	0x04, 0x36
        /*005e*/ 	.short	(.L_19 - .L_18)
.L_18:
        /*0060*/ 	.word	0x00000008
.L_19:


//--------------------- .nv.callgraph             --------------------------
	.section	.nv.callgraph,"",@"SHT_CUDA_CALLGRAPH"
	.align	4
	.sectionentsize	8
	.align		4
        /*0000*/ 	.word	0x00000000
	.align		4
        /*0004*/ 	.word	0xffffffff
	.align		4
        /*0008*/ 	.word	0x00000000
	.align		4
        /*000c*/ 	.word	0xfffffffe
	.align		4
        /*0010*/ 	.word	0x00000000
	.align		4
        /*0014*/ 	.word	0xfffffffd
	.align		4
        /*0018*/ 	.word	0x00000000
	.align		4
        /*001c*/ 	.word	0xfffffffc


//--------------------- .text._Z4avg3PiS_         --------------------------
	.section	.text._Z4avg3PiS_,"ax",@progbits
	.align	128
        .global         _Z4avg3PiS_
        .type           _Z4avg3PiS_,@function
        .size           _Z4avg3PiS_,(.L_x_2 - _Z4avg3PiS_)
        .other          _Z4avg3PiS_,@"STO_CUDA_ENTRY STV_DEFAULT"
_Z4avg3PiS_:
.text._Z4avg3PiS_:
[----:B------:R-:W-:Y:S01]  /*0000*/  LDC R1, c[0x0][0x37c] ;  /* 0x0000df00ff017b82 */ /* 0x000fe20000000800 */
[----:B------:R-:W0:Y:S07]  /*0010*/  S2R R0, SR_TID.X ;  /* 0x0000000000007919 */ /* 0x000e2e0000002100 */
[----:B------:R-:W0:Y:S08]  /*0020*/  S2UR UR4, SR_CTAID.X ;  /* 0x00000000000479c3 */ /* 0x000e300000002500 */
[----:B------:R-:W0:Y:S02]  /*0030*/  LDC R7, c[0x0][0x360] ;  /* 0x0000d800ff077b82 */ /* 0x000e240000000800 */
[----:B0-----:R-:W-:-:S05]  /*0040*/  IMAD R0, R7, UR4, R0 ;  /* 0x0000000407007c24 */ /* 0x001fca000f8e0200 */
[----:B------:R-:W-:-:S13]  /*0050*/  ISETP.GT.AND P0, PT, R0, 0x7, PT ;  /* 0x000000070000780c */ /* 0x000fda0003f04270 */
[----:B------:R-:W-:Y:S05]  /*0060*/  @P0 EXIT ;  /* 0x000000000000094d */ /* 0x000fea0003800000 */
[----:B------:R-:W0:Y:S01]  /*0070*/  LDCU UR4, c[0x0][0x370] ;  /* 0x00006e00ff0477ac */ /* 0x000e220008000800 */
[----:B------:R-:W1:Y:S01]  /*0080*/  LDCU.64 UR6, c[0x0][0x358] ;  /* 0x00006b00ff0677ac */ /* 0x000e620008000a00 */
[----:B0-----:R-:W-:-:S07]  /*0090*/  IMAD R7, R7, UR4, RZ ;  /* 0x0000000407077c24 */ /* 0x001fce000f8e02ff */
.L_x_0:
[----:B0-----:R-:W0:Y:S08]  /*00a0*/  LDC.64 R2, c[0x0][0x380] ;  /* 0x0000e000ff027b82 */ /* 0x001e300000000a00 */
[----:B------:R-:W2:Y:S01]  /*00b0*/  LDC.64 R4, c[0x0][0x388] ;  /* 0x0000e200ff047b82 */ /* 0x000ea20000000a00 */
[----:B0-----:R-:W-:-:S05]  /*00c0*/  IMAD.WIDE R2, R0, 0x4, R2 ;  /* 0x0000000400027825 */ /* 0x001fca00078e0202 */
[----:B-1----:R-:W3:Y:S04]  /*00d0*/  LDG.E R6, desc[UR6][R2.64] ;  /* 0x0000000602067981 */ /* 0x002ee8000c1e1900 */
[----:B------:R-:W3:Y:S04]  /*00e0*/  LDG.E R9, desc[UR6][R2.64+0x4] ;  /* 0x0000040602097981 */ /* 0x000ee8000c1e1900 */
[----:B------:R-:W3:Y:S01]  /*00f0*/  LDG.E R8, desc[UR6][R2.64+0x8] ;  /* 0x0000080602087981 */ /* 0x000ee2000c1e1900 */
[----:B--2---:R-:W-:Y:S01]  /*0100*/  IMAD.WIDE R4, R0, 0x4, R4 ;  /* 0x0000000400047825 */ /* 0x004fe200078e0204 */
[----:B------:R-:W-:-:S04]  /*0110*/  IADD3 R0, PT, PT, R7, R0, RZ ;  /* 0x0000000007007210 */ /* 0x000fc80007ffe0ff */
[----:B------:R-:W-:Y:S02]  /*0120*/  ISETP.GE.AND P0, PT, R0, 0x8, PT ;  /* 0x000000080000780c */ /* 0x000fe40003f06270 */
[----:B---3--:R-:W-:-:S05]  /*0130*/  IADD3 R6, PT, PT, R8, R9, R6 ;  /* 0x0000000908067210 */ /* 0x008fca0007ffe006 */
[----:B------:R-:W-:-:S05]  /*0140*/  IMAD.HI R6, R6, 0x55555556, RZ ;  /* 0x5555555606067827 */ /* 0x000fca00078e02ff */
[----:B------:R-:W-:-:S05]  /*0150*/  LEA.HI R9, R6, R6, RZ, 0x1 ;  /* 0x0000000606097211 */ /* 0x000fca00078f08ff */
[----:B------:R0:W-:Y:S01]  /*0160*/  STG.E desc[UR6][R4.64], R9 ;  /* 0x0000000904007986 */ /* 0x0001e2000c101906 */
[----:B------:R-:W-:Y:S05]  /*0170*/  @!P0 BRA `(.L_x_0) ;  /* 0xfffffffc00c88947 */ /* 0x000fea000383ffff */
[----:B------:R-:W-:Y:S05]  /*0180*/  EXIT ;  /* 0x000000000000794d */ /* 0x000fea0003800000 */
.L_x_1:
[----:B------:R-:W-:-:S00]  /*0190*/  BRA `(.L_x_1) ;  /* 0xfffffffc00fc7947 */ /* 0x000fc0000383ffff */
[----:B------:R-:W-:-:S00]  /*01a0*/  NOP ;  /* 0x0000000000007918 */ /* 0x000fc00000000000 */
        /* <DEDUP_REMOVED lines=13> */
.L_x_2:


//--------------------- .nv.shared.reserved.0     --------------------------
	.section	.nv.shared.reserved.0,"aw",@nobits
	.weak		__nv_reservedSMEM_offset_0_alias
	.size		__nv_reservedSMEM_offset_0_alias, 0, 64
	.other		__nv_reservedSMEM_offset_0_alias,@"STO_CUDA_RESERVED_SHARED STV_DEFAULT"
__nv_reservedSMEM_offset_0_alias:
	.zero		0
	.zero		64


//--------------------- .nv.constant0._Z4avg3PiS_ --------------------------
	.section	.nv.constant0._Z4avg3PiS_,"a",@progbits
	.sectionflags	@""
	.align	4
.nv.constant0._Z4avg3PiS_:
	.zero		912


//--------------------- SYMBOLS --------------------------

	.type		.nv.reservedSmem.offset0,@object
	.size		.nv.reservedSmem.offset0,0x4
